//
// Generated by NVIDIA NVVM Compiler
//
// Compiler Build ID: CL-36424714
// Cuda compilation tools, release 13.0, V13.0.88
// Based on NVVM 20.0.0
//

.version 9.0
.target sm_100
.address_size 64

	// .globl	_Z22find_max_clique_kernelPKbPiS1_i

.visible .entry _Z22find_max_clique_kernelPKbPiS1_i(
	.param .u64 .ptr .align 1 _Z22find_max_clique_kernelPKbPiS1_i_param_0,
	.param .u64 .ptr .align 1 _Z22find_max_clique_kernelPKbPiS1_i_param_1,
	.param .u64 .ptr .align 1 _Z22find_max_clique_kernelPKbPiS1_i_param_2,
	.param .u32 _Z22find_max_clique_kernelPKbPiS1_i_param_3
)
{
	.local .align 16 .b8 	__local_depot0[800];
	.reg .b64 	%SP;
	.reg .b64 	%SPL;
	.reg .pred 	%p<23>;
	.reg .b16 	%rs<2>;
	.reg .b32 	%r<75>;
	.reg .b64 	%rd<44>;

	mov.u64 	%SPL, __local_depot0;
	ld.param.u64 	%rd23, [_Z22find_max_clique_kernelPKbPiS1_i_param_0];
	ld.param.u64 	%rd25, [_Z22find_max_clique_kernelPKbPiS1_i_param_1];
	ld.param.u64 	%rd24, [_Z22find_max_clique_kernelPKbPiS1_i_param_2];
	ld.param.u32 	%r35, [_Z22find_max_clique_kernelPKbPiS1_i_param_3];
	cvta.to.global.u64 	%rd1, %rd25;
	add.u64 	%rd2, %SPL, 0;
	add.u64 	%rd3, %SPL, 400;
	mov.u32 	%r36, %tid.x;
	mov.u32 	%r37, %ctaid.x;
	mov.u32 	%r1, %ntid.x;
	mad.lo.s32 	%r61, %r37, %r1, %r36;
	setp.ge.s32 	%p1, %r61, %r35;
	@%p1 bra 	$L__BB0_26;
	mov.u32 	%r39, %nctaid.x;
	mul.lo.s32 	%r3, %r39, %r1;
	add.s64 	%rd4, %rd3, 4;
	cvta.to.global.u64 	%rd5, %rd23;
	mov.b32 	%r70, 0;
$L__BB0_2:
	mov.b32 	%r71, 0;
	mov.u32 	%r63, %r61;
$L__BB0_3:
	mov.u32 	%r7, %r71;
	mul.wide.s32 	%rd28, %r7, 4;
	add.s64 	%rd29, %rd3, %rd28;
	st.local.u32 	[%rd29], %r63;
	setp.lt.s32 	%p2, %r7, 0;
	@%p2 bra 	$L__BB0_9;
	neg.s32 	%r9, %r7;
	mov.b32 	%r66, 0;
$L__BB0_5:
	mul.wide.u32 	%rd30, %r66, 4;
	add.s64 	%rd6, %rd3, %rd30;
	add.s64 	%rd39, %rd4, %rd30;
	add.s32 	%r67, %r9, %r66;
$L__BB0_6:
	add.s32 	%r67, %r67, 1;
	setp.eq.s32 	%p3, %r67, 1;
	@%p3 bra 	$L__BB0_8;
	ld.local.u32 	%r42, [%rd6];
	ld.local.u32 	%r43, [%rd39];
	mad.lo.s32 	%r44, %r42, %r35, %r43;
	cvt.s64.s32 	%rd31, %r44;
	add.s64 	%rd32, %rd5, %rd31;
	ld.global.u8 	%rs1, [%rd32];
	setp.eq.s16 	%p4, %rs1, 0;
	add.s64 	%rd39, %rd39, 4;
	mov.u32 	%r71, %r7;
	@%p4 bra 	$L__BB0_17;
	bra.uni 	$L__BB0_6;
$L__BB0_8:
	add.s32 	%r14, %r66, 1;
	setp.ne.s32 	%p5, %r66, %r7;
	mov.u32 	%r66, %r14;
	@%p5 bra 	$L__BB0_5;
$L__BB0_9:
	setp.lt.s32 	%p6, %r7, 0;
	add.s32 	%r71, %r7, 1;
	setp.lt.s32 	%p7, %r7, %r70;
	or.pred  	%p8, %p7, %p6;
	selp.b32 	%r70, %r70, %r71, %p7;
	@%p8 bra 	$L__BB0_17;
	and.b32  	%r17, %r71, 3;
	setp.lt.u32 	%p9, %r7, 3;
	mov.b32 	%r69, 0;
	@%p9 bra 	$L__BB0_13;
	and.b32  	%r69, %r71, -4;
	mov.b32 	%r68, 0;
$L__BB0_12:
	mul.wide.u32 	%rd33, %r68, 4;
	add.s64 	%rd34, %rd3, %rd33;
	ld.local.v4.u32 	{%r47, %r48, %r49, %r50}, [%rd34];
	add.s64 	%rd35, %rd2, %rd33;
	st.local.v4.u32 	[%rd35], {%r47, %r48, %r49, %r50};
	add.s32 	%r68, %r68, 4;
	setp.ne.s32 	%p10, %r68, %r69;
	@%p10 bra 	$L__BB0_12;
$L__BB0_13:
	setp.eq.s32 	%p11, %r17, 0;
	mov.u32 	%r70, %r71;
	@%p11 bra 	$L__BB0_17;
	mul.wide.u32 	%rd36, %r69, 4;
	add.s64 	%rd10, %rd3, %rd36;
	ld.local.u32 	%r51, [%rd10];
	add.s64 	%rd11, %rd2, %rd36;
	st.local.u32 	[%rd11], %r51;
	setp.eq.s32 	%p12, %r17, 1;
	mov.u32 	%r70, %r71;
	@%p12 bra 	$L__BB0_17;
	ld.local.u32 	%r52, [%rd10+4];
	st.local.u32 	[%rd11+4], %r52;
	setp.eq.s32 	%p13, %r17, 2;
	mov.u32 	%r70, %r71;
	@%p13 bra 	$L__BB0_17;
	ld.local.u32 	%r53, [%rd10+8];
	st.local.u32 	[%rd11+8], %r53;
	mov.u32 	%r70, %r71;
$L__BB0_17:
	add.s32 	%r63, %r63, 1;
	setp.lt.s32 	%p14, %r63, %r35;
	@%p14 bra 	$L__BB0_3;
	add.s32 	%r61, %r61, %r3;
	setp.lt.s32 	%p15, %r61, %r35;
	@%p15 bra 	$L__BB0_2;
	bar.sync 	0;
	cvta.to.global.u64 	%rd37, %rd24;
	atom.global.max.s32 	%r54, [%rd37], %r70;
	setp.le.s32 	%p16, %r70, %r54;
	setp.lt.s32 	%p17, %r70, 1;
	or.pred  	%p18, %p16, %p17;
	@%p18 bra 	$L__BB0_26;
	and.b32  	%r26, %r70, 3;
	setp.lt.u32 	%p19, %r70, 4;
	mov.b32 	%r73, 0;
	@%p19 bra 	$L__BB0_23;
	and.b32  	%r73, %r70, 2147483644;
	neg.s32 	%r72, %r73;
	add.s64 	%rd41, %rd1, 8;
	mov.u64 	%rd40, %rd2;
$L__BB0_22:
	ld.local.v4.u32 	{%r56, %r57, %r58, %r59}, [%rd40];
	st.global.u32 	[%rd41+-8], %r56;
	st.global.u32 	[%rd41+-4], %r57;
	st.global.u32 	[%rd41], %r58;
	st.global.u32 	[%rd41+4], %r59;
	add.s32 	%r72, %r72, 4;
	add.s64 	%rd41, %rd41, 16;
	add.s64 	%rd40, %rd40, 16;
	setp.ne.s32 	%p20, %r72, 0;
	@%p20 bra 	$L__BB0_22;
$L__BB0_23:
	setp.eq.s32 	%p21, %r26, 0;
	@%p21 bra 	$L__BB0_26;
	mul.wide.u32 	%rd38, %r73, 4;
	add.s64 	%rd43, %rd1, %rd38;
	add.s64 	%rd42, %rd2, %rd38;
	neg.s32 	%r74, %r26;
$L__BB0_25:
	.pragma "nounroll";
	ld.local.u32 	%r60, [%rd42];
	st.global.u32 	[%rd43], %r60;
	add.s64 	%rd43, %rd43, 4;
	add.s64 	%rd42, %rd42, 4;
	add.s32 	%r74, %r74, 1;
	setp.ne.s32 	%p22, %r74, 0;
	@%p22 bra 	$L__BB0_25;
$L__BB0_26:
	ret;

}


// ===== COMPILED SASS (sm_100) =====

	.target	sm_100

	.elftype	@"ET_EXEC"


//--------------------- .note.nv.tkinfo           --------------------------
	.section	.note.nv.tkinfo,"",@"SHT_NOTE"
	.sectionflags	@"SHF_NOTE_NV_TKINFO"
	.tkinfo
        /*0018*/ 	.word	0x00000002
        /*0030*/ 	.string	""
        /*0030*/ 	.string	"ptxas"
        /*0030*/ 	.string	"Cuda compilation tools, release 13.0, V13.0.88"
        /*0030*/ 	.string	"Build cuda_13.0.r13.0/compiler.36424714_0"
        /*0030*/ 	.string	"-arch sm_100 -m 64 "



//--------------------- .note.nv.cuinfo           --------------------------
	.section	.note.nv.cuinfo,"",@"SHT_NOTE"
	.sectionflags	@"SHF_NOTE_NV_CUINFO"
        /*0018*/ 	.short	0x0002
        /*001a*/ 	.short	0x0064
        /*001c*/ 	.short	0x0082
	.zero		2


//--------------------- .nv.info                  --------------------------
	.section	.nv.info,"",@"SHT_CUDA_INFO"
	.align	4


	//----- nvinfo : EIATTR_REGCOUNT
	.align		4
        /*0000*/ 	.byte	0x04, 0x2f
        /*0002*/ 	.short	(.L_1 - .L_0)
	.align		4
.L_0:
        /*0004*/ 	.word	index@(_Z22find_max_clique_kernelPKbPiS1_i)
        /*0008*/ 	.word	0x0000001a


	//----- nvinfo : EIATTR_FRAME_SIZE
	.align		4
.L_1:
        /*000c*/ 	.byte	0x04, 0x11
        /*000e*/ 	.short	(.L_3 - .L_2)
	.align		4
.L_2:
        /*0010*/ 	.word	index@(_Z22find_max_clique_kernelPKbPiS1_i)
        /*0014*/ 	.word	0x00000320


	//----- nvinfo : EIATTR_MIN_STACK_SIZE
	.align		4
.L_3:
        /*0018*/ 	.byte	0x04, 0x12
        /*001a*/ 	.short	(.L_5 - .L_4)
	.align		4
.L_4:
        /*001c*/ 	.word	index@(_Z22find_max_clique_kernelPKbPiS1_i)
        /*0020*/ 	.word	0x00000320
.L_5:


//--------------------- .nv.compat                --------------------------
	.section	.nv.compat,"",@"SHT_CUDA_COMPAT_INFO"
	.align	4
        /*0000*/ 	.byte	0x02, 0x09, 0x00, 0x00, 0x02, 0x02, 0x01, 0x00, 0x02, 0x05, 0x05, 0x00, 0x03, 0x07, 0x01, 0x01
        /*0010*/ 	.byte	0x02, 0x03, 0x00, 0x00, 0x02, 0x06, 0x01, 0x00, 0x04, 0x0b, 0x08, 0x00, 0x09, 0x00, 0x00, 0x00
        /*0020*/ 	.byte	0x00, 0x00, 0x00, 0x00


//--------------------- .nv.info._Z22find_max_clique_kernelPKbPiS1_i --------------------------
	.section	.nv.info._Z22find_max_clique_kernelPKbPiS1_i,"",@"SHT_CUDA_INFO"
	.sectionflags	@""
	.align	4


	//----- nvinfo : EIATTR_CUDA_API_VERSION
	.align		4
        /*0000*/ 	.byte	0x04, 0x37
        /*0002*/ 	.short	(.L_7 - .L_6)
.L_6:
        /*0004*/ 	.word	0x00000082


	//----- nvinfo : EIATTR_KPARAM_INFO
	.align		4
.L_7:
        /*0008*/ 	.byte	0x04, 0x17
        /*000a*/ 	.short	(.L_9 - .L_8)
.L_8:
        /*000c*/ 	.word	0x00000000
        /*0010*/ 	.short	0x0003
        /*0012*/ 	.short	0x0018
        /*0014*/ 	.byte	0x00, 0xf0, 0x11, 0x00


	//----- nvinfo : EIATTR_KPARAM_INFO
	.align		4
.L_9:
        /*0018*/ 	.byte	0x04, 0x17
        /*001a*/ 	.short	(.L_11 - .L_10)
.L_10:
        /*001c*/ 	.word	0x00000000
        /*0020*/ 	.short	0x0002
        /*0022*/ 	.short	0x0010
        /*0024*/ 	.byte	0x00, 0xf5, 0x21, 0x00


	//----- nvinfo : EIATTR_KPARAM_INFO
	.align		4
.L_11:
        /*0028*/ 	.byte	0x04, 0x17
        /*002a*/ 	.short	(.L_13 - .L_12)
.L_12:
        /*002c*/ 	.word	0x00000000
        /*0030*/ 	.short	0x0001
        /*0032*/ 	.short	0x0008
        /*0034*/ 	.byte	0x00, 0xf5, 0x21, 0x00


	//----- nvinfo : EIATTR_KPARAM_INFO
	.align		4
.L_13:
        /*0038*/ 	.byte	0x04, 0x17
        /*003a*/ 	.short	(.L_15 - .L_14)
.L_14:
        /*003c*/ 	.word	0x00000000
        /*0040*/ 	.short	0x0000
        /*0042*/ 	.short	0x0000
        /*0044*/ 	.byte	0x00, 0xf5, 0x21, 0x00


	//----- nvinfo : EIATTR_SPARSE_MMA_MASK
	.align		4
.L_15:
        /*0048*/ 	.byte	0x03, 0x50
        /*004a*/ 	.short	0x0000


	//----- nvinfo : EIATTR_MAXREG_COUNT
	.align		4
        /*004c*/ 	.byte	0x03, 0x1b
        /*004e*/ 	.short	0x00ff


	//----- nvinfo : EIATTR_NUM_BARRIERS
	.align		4
        /*0050*/ 	.byte	0x02, 0x4c
        /*0052*/ 	.byte	0x01
	.zero		1


	//----- nvinfo : EIATTR_MERCURY_ISA_VERSION
	.align		4
        /*0054*/ 	.byte	0x03, 0x5f
        /*0056*/ 	.short	0x0101


	//----- nvinfo : EIATTR_VRC_CTA_INIT_COUNT
	.align		4
        /*0058*/ 	.byte	0x02, 0x4a
	.zero		1
	.zero		1


	//----- nvinfo : EIATTR_EXIT_INSTR_OFFSETS
	.align		4
        /*005c*/ 	.byte	0x04, 0x1c
        /*005e*/ 	.short	(.L_17 - .L_16)


	//   ....[0]....
.L_16:
        /*0060*/ 	.word	0x00000080


	//   ....[1]....
        /*0064*/ 	.word	0x00000690


	//   ....[2]....
        /*0068*/ 	.word	0x00000c70


	//   ....[3]....
        /*006c*/ 	.word	0x00000d70


	//----- nvinfo : EIATTR_CRS_STACK_SIZE
	.align		4
.L_17:
        /*0070*/ 	.byte	0x04, 0x1e
        /*0072*/ 	.short	(.L_19 - .L_18)
.L_18:
        /*0074*/ 	.word	0x00000000


	//----- nvinfo : EIATTR_CBANK_PARAM_SIZE
	.align		4
.L_19:
        /*0078*/ 	.byte	0x03, 0x19
        /*007a*/ 	.short	0x001c


	//----- nvinfo : EIATTR_PARAM_CBANK
	.align		4
        /*007c*/ 	.byte	0x04, 0x0a
        /*007e*/ 	.short	(.L_21 - .L_20)
	.align		4
.L_20:
        /*0080*/ 	.word	index@(.nv.constant0._Z22find_max_clique_kernelPKbPiS1_i)
        /*0084*/ 	.short	0x0380
        /*0086*/ 	.short	0x001c


	//----- nvinfo : EIATTR_SW_WAR
	.align		4
.L_21:
        /*0088*/ 	.byte	0x04, 0x36
        /*008a*/ 	.short	(.L_23 - .L_22)
.L_22:
        /*008c*/ 	.word	0x00000008
.L_23:


//--------------------- .nv.callgraph             --------------------------
	.section	.nv.callgraph,"",@"SHT_CUDA_CALLGRAPH"
	.align	4
	.sectionentsize	8
	.align		4
        /*0000*/ 	.word	0x00000000
	.align		4
        /*0004*/ 	.word	0xffffffff
	.align		4
        /*0008*/ 	.word	0x00000000
	.align		4
        /*000c*/ 	.word	0xfffffffe
	.align		4
        /*0010*/ 	.word	0x00000000
	.align		4
        /*0014*/ 	.word	0xfffffffd
	.align		4
        /*0018*/ 	.word	0x00000000
	.align		4
        /*001c*/ 	.word	0xfffffffc


//--------------------- .text._Z22find_max_clique_kernelPKbPiS1_i --------------------------
	.section	.text._Z22find_max_clique_kernelPKbPiS1_i,"ax",@progbits
	.align	128
        .global         _Z22find_max_clique_kernelPKbPiS1_i
        .type           _Z22find_max_clique_kernelPKbPiS1_i,@function
        .size           _Z22find_max_clique_kernelPKbPiS1_i,(.L_x_25 - _Z22find_max_clique_kernelPKbPiS1_i)
        .other          _Z22find_max_clique_kernelPKbPiS1_i,@"STO_CUDA_ENTRY STV_DEFAULT"
_Z22find_max_clique_kernelPKbPiS1_i:
.text._Z22find_max_clique_kernelPKbPiS1_i:
[----:B------:R-:W0:Y:S01]  /*0000*/  LDC R1, c[0x0][0x37c] ;  /* 0x0000df00ff017b82 */ /* 0x000e220000000800 */
[----:B------:R-:W1:Y:S07]  /*0010*/  S2R R0, SR_TID.X ;  /* 0x0000000000007919 */ /* 0x000e6e0000002100 */
[----:B------:R-:W1:Y:S01]  /*0020*/  S2UR UR4, SR_CTAID.X ;  /* 0x00000000000479c3 */ /* 0x000e620000002500 */
[----:B------:R-:W2:Y:S01]  /*0030*/  LDCU UR5, c[0x0][0x398] ;  /* 0x00007300ff0577ac */ /* 0x000ea20008000800 */
[----:B0-----:R-:W-:-:S06]  /*0040*/  VIADD R1, R1, 0xfffffce0 ;  /* 0xfffffce001017836 */ /* 0x001fcc0000000000 */
[----:B------:R-:W1:Y:S02]  /*0050*/  LDC R9, c[0x0][0x360] ;  /* 0x0000d800ff097b82 */ /* 0x000e640000000800 */
[----:B-1----:R-:W-:-:S05]  /*0060*/  IMAD R0, R9, UR4, R0 ;  /* 0x0000000409007c24 */ /* 0x002fca000f8e0200 */
[----:B--2---:R-:W-:-:S13]  /*0070*/  ISETP.GE.AND P0, PT, R0, UR5, PT ;  /* 0x0000000500007c0c */ /* 0x004fda000bf06270 */
[----:B------:R-:W-:Y:S05]  /*0080*/  @P0 EXIT ;  /* 0x000000000000094d */ /* 0x000fea0003800000 */
[----:B------:R-:W0:Y:S01]  /*0090*/  LDCU UR4, c[0x0][0x370] ;  /* 0x00006e00ff0477ac */ /* 0x000e220008000800 */
[----:B------:R-:W-:Y:S01]  /*00a0*/  BSSY.RECONVERGENT B2, `(.L_x_0) ;  /* 0x0000058000027945 */ /* 0x000fe20003800200 */
[C---:B------:R-:W-:Y:S02]  /*00b0*/  VIADD R2, R1.reuse, 0x190 ;  /* 0x0000019001027836 */ /* 0x040fe40000000000 */
[----:B------:R-:W-:Y:S01]  /*00c0*/  VIADD R3, R1, 0x194 ;  /* 0x0000019401037836 */ /* 0x000fe20000000000 */
[----:B------:R-:W1:Y:S01]  /*00d0*/  LDCU.64 UR6, c[0x0][0x358] ;  /* 0x00006b00ff0677ac */ /* 0x000e620008000a00 */
[----:B------:R-:W-:Y:S02]  /*00e0*/  IMAD.MOV.U32 R4, RZ, RZ, RZ ;  /* 0x000000ffff047224 */ /* 0x000fe400078e00ff */
[----:B0-----:R-:W-:-:S07]  /*00f0*/  IMAD R9, R9, UR4, RZ ;  /* 0x0000000409097c24 */ /* 0x001fce000f8e02ff */
.L_x_13:
[----:B0-----:R-:W0:Y:S01]  /*0100*/  LDCU UR4, c[0x0][0x398] ;  /* 0x00007300ff0477ac */ /* 0x001e220008000800 */
[----:B------:R-:W-:Y:S01]  /*0110*/  IMAD.MOV.U32 R8, RZ, RZ, R0 ;  /* 0x000000ffff087224 */ /* 0x000fe200078e0000 */
[----:B------:R-:W-:Y:S01]  /*0120*/  IADD3 R0, PT, PT, R9, R0, RZ ;  /* 0x0000000009007210 */ /* 0x000fe20007ffe0ff */
[----:B------:R-:W-:Y:S01]  /*0130*/  BSSY.RECONVERGENT B1, `(.L_x_1) ;  /* 0x000004d000017945 */ /* 0x000fe20003800200 */
[----:B------:R-:W-:Y:S02]  /*0140*/  IMAD.MOV.U32 R11, RZ, RZ, RZ ;  /* 0x000000ffff0b7224 */ /* 0x000fe400078e00ff */
[----:B0-23--:R-:W-:-:S13]  /*0150*/  ISETP.GE.AND P1, PT, R0, UR4, PT ;  /* 0x0000000400007c0c */ /* 0x00dfda000bf26270 */
.L_x_12:
[----:B0-----:R-:W0:Y:S01]  /*0160*/  LDCU UR4, c[0x0][0x398] ;  /* 0x00007300ff0477ac */ /* 0x001e220008000800 */
[C---:B------:R-:W-:Y:S01]  /*0170*/  ISETP.GE.AND P2, PT, R11.reuse, RZ, PT ;  /* 0x000000ff0b00720c */ /* 0x040fe20003f46270 */
[----:B--23--:R-:W-:Y:S01]  /*0180*/  IMAD R5, R11, 0x4, R2 ;  /* 0x000000040b057824 */ /* 0x00cfe200078e0202 */
[----:B------:R-:W-:Y:S01]  /*0190*/  BSSY.RECONVERGENT B0, `(.L_x_2) ;  /* 0x0000045000007945 */ /* 0x000fe20003800200 */
[----:B------:R-:W-:-:S03]  /*01a0*/  IMAD.MOV.U32 R13, RZ, RZ, R11 ;  /* 0x000000ffff0d7224 */ /* 0x000fc600078e000b */
[----:B------:R2:W-:Y:S02]  /*01b0*/  STL [R5], R8 ;  /* 0x0000000805007387 */ /* 0x0005e40000100800 */
[----:B--2---:R-:W-:-:S05]  /*01c0*/  VIADD R8, R8, 0x1 ;  /* 0x0000000108087836 */ /* 0x004fca0000000000 */
[----:B0-----:R-:W-:Y:S01]  /*01d0*/  ISETP.GE.AND P0, PT, R8, UR4, PT ;  /* 0x0000000408007c0c */ /* 0x001fe2000bf06270 */
[----:B------:R-:W-:-:S12]  /*01e0*/  @!P2 BRA `(.L_x_3) ;  /* 0x00000000006ca947 */ /* 0x000fd80003800000 */
[----:B------:R-:W-:-:S07]  /*01f0*/  HFMA2 R10, -RZ, RZ, 0, 0 ;  /* 0x00000000ff0a7431 */ /* 0x000fce00000001ff */
.L_x_8:
[----:B------:R-:W-:Y:S01]  /*0200*/  IADD3 R5, PT, PT, -R13, 0x1, R10 ;  /* 0x000000010d057810 */ /* 0x000fe20007ffe10a */
[----:B------:R-:W-:Y:S03]  /*0210*/  BSSY.RELIABLE B3, `(.L_x_4) ;  /* 0x0000015000037945 */ /* 0x000fe60003800100 */
[----:B------:R-:W-:-:S13]  /*0220*/  ISETP.NE.AND P2, PT, R5, 0x1, PT ;  /* 0x000000010500780c */ /* 0x000fda0003f45270 */
[----:B------:R-:W-:Y:S05]  /*0230*/  @!P2 BRA `(.L_x_5) ;  /* 0x000000000048a947 */ /* 0x000fea0003800000 */
[----:B------:R-:W-:-:S05]  /*0240*/  IMAD R6, R10, 0x4, R1 ;  /* 0x000000040a067824 */ /* 0x000fca00078e0201 */
[----:B------:R0:W5:Y:S01]  /*0250*/  LDL R15, [R6+0x190] ;  /* 0x00019000060f7983 */ /* 0x0001620000100800 */
[----:B------:R-:W-:-:S07]  /*0260*/  IMAD R12, R10, 0x4, R3 ;  /* 0x000000040a0c7824 */ /* 0x000fce00078e0203 */
.L_x_7:
[----:B0-----:R-:W2:Y:S01]  /*0270*/  LDL R6, [R12] ;  /* 0x000000000c067983 */ /* 0x001ea20000100800 */
[----:B------:R-:W2:Y:S01]  /*0280*/  LDCU UR8, c[0x0][0x398] ;  /* 0x00007300ff0877ac */ /* 0x000ea20008000800 */
[----:B------:R-:W0:Y:S01]  /*0290*/  LDCU.64 UR4, c[0x0][0x380] ;  /* 0x00007000ff0477ac */ /* 0x000e220008000a00 */
[----:B--2--5:R-:W-:-:S05]  /*02a0*/  IMAD R7, R15, UR8, R6 ;  /* 0x000000080f077c24 */ /* 0x024fca000f8e0206 */
[----:B0-----:R-:W-:-:S04]  /*02b0*/  IADD3 R6, P2, PT, R7, UR4, RZ ;  /* 0x0000000407067c10 */ /* 0x001fc8000ff5e0ff */
[----:B------:R-:W-:-:S05]  /*02c0*/  LEA.HI.X.SX32 R7, R7, UR5, 0x1, P2 ;  /* 0x0000000507077c11 */ /* 0x000fca00090f0eff */
[----:B-1----:R-:W2:Y:S01]  /*02d0*/  LDG.E.U8 R6, desc[UR6][R6.64] ;  /* 0x0000000606067981 */ /* 0x002ea2000c1e1100 */
[----:B------:R-:W-:Y:S01]  /*02e0*/  IMAD.MOV.U32 R11, RZ, RZ, R13 ;  /* 0x000000ffff0b7224 */ /* 0x000fe200078e000d */
[----:B--2---:R-:W-:-:S13]  /*02f0*/  ISETP.NE.AND P2, PT, R6, RZ, PT ;  /* 0x000000ff0600720c */ /* 0x004fda0003f45270 */
[----:B------:R-:W-:Y:S05]  /*0300*/  @!P2 BREAK.RELIABLE B3 ;  /* 0x000000000003a942 */ /* 0x000fea0003800100 */
[----:B------:R-:W-:Y:S05]  /*0310*/  @!P2 BRA `(.L_x_6) ;  /* 0x0000000000b0a947 */ /* 0x000fea0003800000 */
[----:B------:R-:W-:Y:S02]  /*0320*/  VIADD R5, R5, 0x1 ;  /* 0x0000000105057836 */ /* 0x000fe40000000000 */
[----:B------:R-:W-:-:S03]  /*0330*/  VIADD R12, R12, 0x4 ;  /* 0x000000040c0c7836 */ /* 0x000fc60000000000 */
[----:B------:R-:W-:-:S13]  /*0340*/  ISETP.NE.AND P2, PT, R5, 0x1, PT ;  /* 0x000000010500780c */ /* 0x000fda0003f45270 */
[----:B------:R-:W-:Y:S05]  /*0350*/  @P2 BRA `(.L_x_7) ;  /* 0xfffffffc00c42947 */ /* 0x000fea000383ffff */
.L_x_5:
[----:B-1----:R-:W-:Y:S05]  /*0360*/  BSYNC.RELIABLE B3 ;  /* 0x0000000000037941 */ /* 0x002fea0003800100 */
.L_x_4:
[C---:B------:R-:W-:Y:S02]  /*0370*/  ISETP.NE.AND P2, PT, R10.reuse, R13, PT ;  /* 0x0000000d0a00720c */ /* 0x040fe40003f45270 */
[----:B------:R-:W-:-:S11]  /*0380*/  IADD3 R10, PT, PT, R10, 0x1, RZ ;  /* 0x000000010a0a7810 */ /* 0x000fd60007ffe0ff */
[----:B------:R-:W-:Y:S05]  /*0390*/  @P2 BRA `(.L_x_8) ;  /* 0xfffffffc00982947 */ /* 0x000fea000383ffff */
.L_x_3:
[C---:B------:R-:W-:Y:S01]  /*03a0*/  ISETP.GE.AND P3, PT, R13.reuse, R4, PT ;  /* 0x000000040d00720c */ /* 0x040fe20003f66270 */
[----:B------:R-:W-:-:S03]  /*03b0*/  VIADD R11, R13, 0x1 ;  /* 0x000000010d0b7836 */ /* 0x000fc60000000000 */
[----:B------:R-:W-:Y:S02]  /*03c0*/  ISETP.LT.OR P2, PT, R13, RZ, !P3 ;  /* 0x000000ff0d00720c */ /* 0x000fe40005f41670 */
[----:B------:R-:W-:-:S11]  /*03d0*/  SEL R4, R4, R11, !P3 ;  /* 0x0000000b04047207 */ /* 0x000fd60005800000 */
[----:B------:R-:W-:Y:S05]  /*03e0*/  @P2 BRA `(.L_x_6) ;  /* 0x00000000007c2947 */ /* 0x000fea0003800000 */
[----:B------:R-:W-:Y:S01]  /*03f0*/  ISETP.GE.U32.AND P3, PT, R13, 0x3, PT ;  /* 0x000000030d00780c */ /* 0x000fe20003f66070 */
[----:B------:R-:W-:Y:S01]  /*0400*/  BSSY.RECONVERGENT B3, `(.L_x_9) ;  /* 0x000000d000037945 */ /* 0x000fe20003800200 */
[----:B------:R-:W-:Y:S01]  /*0410*/  LOP3.LUT R14, R11, 0x3, RZ, 0xc0, !PT ;  /* 0x000000030b0e7812 */ /* 0x000fe200078ec0ff */
[----:B------:R-:W-:-:S03]  /*0420*/  IMAD.MOV.U32 R10, RZ, RZ, RZ ;  /* 0x000000ffff0a7224 */ /* 0x000fc600078e00ff */
[----:B------:R-:W-:-:S07]  /*0430*/  ISETP.NE.AND P2, PT, R14, RZ, PT ;  /* 0x000000ff0e00720c */ /* 0x000fce0003f45270 */
[----:B------:R-:W-:Y:S06]  /*0440*/  @!P3 BRA `(.L_x_10) ;  /* 0x000000000020b947 */ /* 0x000fec0003800000 */
[----:B------:R-:W-:Y:S01]  /*0450*/  LOP3.LUT R10, R11, 0xfffffffc, RZ, 0xc0, !PT ;  /* 0xfffffffc0b0a7812 */ /* 0x000fe200078ec0ff */
[----:B------:R-:W-:-:S07]  /*0460*/  IMAD.MOV.U32 R12, RZ, RZ, RZ ;  /* 0x000000ffff0c7224 */ /* 0x000fce00078e00ff */
.L_x_11:
[----:B0-----:R-:W-:-:S05]  /*0470*/  IMAD R13, R12, 0x4, R1 ;  /* 0x000000040c0d7824 */ /* 0x001fca00078e0201 */
[----:B------:R-:W2:Y:S01]  /*0480*/  LDL.128 R4, [R13+0x190] ;  /* 0x000190000d047983 */ /* 0x000ea20000100c00 */
[----:B------:R-:W-:-:S04]  /*0490*/  IADD3 R12, PT, PT, R12, 0x4, RZ ;  /* 0x000000040c0c7810 */ /* 0x000fc80007ffe0ff */
[----:B------:R-:W-:Y:S01]  /*04a0*/  ISETP.NE.AND P3, PT, R12, R10, PT ;  /* 0x0000000a0c00720c */ /* 0x000fe20003f65270 */
[----:B--2---:R0:W-:-:S12]  /*04b0*/  STL.128 [R13], R4 ;  /* 0x000000040d007387 */ /* 0x0041d80000100c00 */
[----:B------:R-:W-:Y:S05]  /*04c0*/  @P3 BRA `(.L_x_11) ;  /* 0xfffffffc00e83947 */ /* 0x000fea000383ffff */
.L_x_10:
[----:B-1----:R-:W-:Y:S05]  /*04d0*/  BSYNC.RECONVERGENT B3 ;  /* 0x0000000000037941 */ /* 0x002fea0003800200 */
.L_x_9:
[----:B0-----:R-:W-:Y:S01]  /*04e0*/  IMAD.MOV.U32 R4, RZ, RZ, R11 ;  /* 0x000000ffff047224 */ /* 0x001fe200078e000b */
[----:B------:R-:W-:Y:S06]  /*04f0*/  @!P2 BRA `(.L_x_6) ;  /* 0x000000000038a947 */ /* 0x000fec0003800000 */
[----:B------:R-:W-:-:S05]  /*0500*/  IMAD R10, R10, 0x4, R1 ;  /* 0x000000040a0a7824 */ /* 0x000fca00078e0201 */
[----:B------:R-:W2:Y:S01]  /*0510*/  LDL R5, [R10+0x190] ;  /* 0x000190000a057983 */ /* 0x000ea20000100800 */
[----:B------:R-:W-:Y:S01]  /*0520*/  ISETP.NE.AND P2, PT, R14, 0x1, PT ;  /* 0x000000010e00780c */ /* 0x000fe20003f45270 */
[----:B------:R-:W-:Y:S02]  /*0530*/  IMAD.MOV.U32 R4, RZ, RZ, R11 ;  /* 0x000000ffff047224 */ /* 0x000fe400078e000b */
[----:B--2---:R0:W-:Y:S10]  /*0540*/  STL [R10], R5 ;  /* 0x000000050a007387 */ /* 0x0041f40000100800 */
[----:B------:R-:W-:Y:S05]  /*0550*/  @!P2 BRA `(.L_x_6) ;  /* 0x000000000020a947 */ /* 0x000fea0003800000 */
[----:B0-----:R-:W2:Y:S01]  /*0560*/  LDL R5, [R10+0x194] ;  /* 0x000194000a057983 */ /* 0x001ea20000100800 */
[----:B------:R-:W-:Y:S01]  /*0570*/  ISETP.NE.AND P2, PT, R14, 0x2, PT ;  /* 0x000000020e00780c */ /* 0x000fe20003f45270 */
[----:B------:R-:W-:Y:S02]  /*0580*/  IMAD.MOV.U32 R4, RZ, RZ, R11 ;  /* 0x000000ffff047224 */ /* 0x000fe400078e000b */
[----:B--2---:R2:W-:Y:S10]  /*0590*/  STL [R10+0x4], R5 ;  /* 0x000004050a007387 */ /* 0x0045f40000100800 */
[----:B------:R-:W-:Y:S05]  /*05a0*/  @!P2 BRA `(.L_x_6) ;  /* 0x00000000000ca947 */ /* 0x000fea0003800000 */
[----:B--2---:R-:W2:Y:S01]  /*05b0*/  LDL R5, [R10+0x198] ;  /* 0x000198000a057983 */ /* 0x004ea20000100800 */
[----:B------:R-:W-:-:S03]  /*05c0*/  MOV R4, R11 ;  /* 0x0000000b00047202 */ /* 0x000fc60000000f00 */
[----:B--2---:R3:W-:Y:S04]  /*05d0*/  STL [R10+0x8], R5 ;  /* 0x000008050a007387 */ /* 0x0047e80000100800 */
.L_x_6:
[----:B-1----:R-:W-:Y:S05]  /*05e0*/  BSYNC.RECONVERGENT B0 ;  /* 0x0000000000007941 */ /* 0x002fea0003800200 */
.L_x_2:
[----:B------:R-:W-:Y:S05]  /*05f0*/  @!P0 BRA `(.L_x_12) ;  /* 0xfffffff800d88947 */ /* 0x000fea000383ffff */
[----:B------:R-:W-:Y:S05]  /*0600*/  BSYNC.RECONVERGENT B1 ;  /* 0x0000000000017941 */ /* 0x000fea0003800200 */
.L_x_1:
[----:B------:R-:W-:Y:S05]  /*0610*/  @!P1 BRA `(.L_x_13) ;  /* 0xfffffff800b89947 */ /* 0x000fea000383ffff */
[----:B------:R-:W-:Y:S05]  /*0620*/  BSYNC.RECONVERGENT B2 ;  /* 0x0000000000027941 */ /* 0x000fea0003800200 */
.L_x_0:
[----:B------:R-:W-:Y:S05]  /*0630*/  WARPSYNC.ALL ;  /* 0x0000000000007948 */ /* 0x000fea0003800000 */
[----:B------:R-:W1:Y:S08]  /*0640*/  LDC.64 R2, c[0x0][0x390] ;  /* 0x0000e400ff027b82 */ /* 0x000e700000000a00 */
[----:B------:R-:W-:Y:S06]  /*0650*/  BAR.SYNC.DEFER_BLOCKING 0x0 ;  /* 0x0000000000007b1d */ /* 0x000fec0000010000 */
[----:B-1----:R-:W4:Y:S01]  /*0660*/  ATOMG.E.MAX.S32.STRONG.GPU PT, R3, desc[UR6][R2.64], R4 ;  /* 0x80000004020379a8 */ /* 0x002f2200091ef306 */
[----:B------:R-:W-:-:S04]  /*0670*/  ISETP.GE.AND P0, PT, R4, 0x1, PT ;  /* 0x000000010400780c */ /* 0x000fc80003f06270 */
[----:B----4-:R-:W-:-:S13]  /*0680*/  ISETP.LE.OR P0, PT, R4, R3, !P0 ;  /* 0x000000030400720c */ /* 0x010fda0004703670 */
[----:B------:R-:W-:Y:S05]  /*0690*/  @P0 EXIT ;  /* 0x000000000000094d */ /* 0x000fea0003800000 */
[C---:B------:R-:W-:Y:S01]  /*06a0*/  ISETP.GE.U32.AND P0, PT, R4.reuse, 0x4, PT ;  /* 0x000000040400780c */ /* 0x040fe20003f06070 */
[----:B------:R-:W-:Y:S01]  /*06b0*/  BSSY.RECONVERGENT B0, `(.L_x_14) ;  /* 0x0000059000007945 */ /* 0x000fe20003800200 */
[----:B------:R-:W-:Y:S01]  /*06c0*/  LOP3.LUT R2, R4, 0x3, RZ, 0xc0, !PT ;  /* 0x0000000304027812 */ /* 0x000fe200078ec0ff */
[----:B------:R-:W-:-:S10]  /*06d0*/  IMAD.MOV.U32 R20, RZ, RZ, RZ ;  /* 0x000000ffff147224 */ /* 0x000fd400078e00ff */
[----:B------:R-:W-:Y:S05]  /*06e0*/  @!P0 BRA `(.L_x_15) ;  /* 0x0000000400548947 */ /* 0x000fea0003800000 */
[----:B------:R-:W1:Y:S01]  /*06f0*/  LDCU.64 UR4, c[0x0][0x388] ;  /* 0x00007100ff0477ac */ /* 0x000e620008000a00 */
[----:B------:R-:W-:Y:S01]  /*0700*/  LOP3.LUT R20, R4, 0x7ffffffc, RZ, 0xc0, !PT ;  /* 0x7ffffffc04147812 */ /* 0x000fe200078ec0ff */
[----:B------:R-:W-:Y:S01]  /*0710*/  BSSY.RELIABLE B1, `(.L_x_16) ;  /* 0x0000045000017945 */ /* 0x000fe20003800100 */
[----:B------:R-:W-:-:S03]  /*0720*/  IMAD.MOV.U32 R0, RZ, RZ, R1 ;  /* 0x000000ffff007224 */ /* 0x000fc600078e0001 */
[----:B------:R-:W-:-:S05]  /*0730*/  IMAD.MOV R3, RZ, RZ, -R20 ;  /* 0x000000ffff037224 */ /* 0x000fca00078e0a14 */
[----:B------:R-:W-:Y:S01]  /*0740*/  ISETP.GE.AND P0, PT, R3, RZ, PT ;  /* 0x000000ff0300720c */ /* 0x000fe20003f06270 */
[----:B-1----:R-:W-:-:S04]  /*0750*/  UIADD3 UR4, UP0, UPT, UR4, 0x8, URZ ;  /* 0x0000000804047890 */ /* 0x002fc8000ff1e0ff */
[----:B------:R-:W-:Y:S02]  /*0760*/  UIADD3.X UR5, UPT, UPT, URZ, UR5, URZ, UP0, !UPT ;  /* 0x00000005ff057290 */ /* 0x000fe400087fe4ff */
[----:B------:R-:W-:-:S04]  /*0770*/  IMAD.U32 R22, RZ, RZ, UR4 ;  /* 0x00000004ff167e24 */ /* 0x000fc8000f8e00ff */
[----:B------:R-:W-:Y:S02]  /*0780*/  MOV R23, UR5 ;  /* 0x0000000500177c02 */ /* 0x000fe40008000f00 */
[----:B------:R-:W-:Y:S05]  /*0790*/  @P0 BRA `(.L_x_17) ;  /* 0x0000000000f00947 */ /* 0x000fea0003800000 */
[----:B------:R-:W-:Y:S01]  /*07a0*/  IMAD.MOV R4, RZ, RZ, -R3 ;  /* 0x000000ffff047224 */ /* 0x000fe200078e0a03 */
[----:B------:R-:W-:Y:S01]  /*07b0*/  BSSY.RECONVERGENT B2, `(.L_x_18) ;  /* 0x0000021000027945 */ /* 0x000fe20003800200 */
[----:B------:R-:W-:-:S03]  /*07c0*/  PLOP3.LUT P0, PT, PT, PT, PT, 0x80, 0x8 ;  /* 0x000000000008781c */ /* 0x000fc60003f0f070 */
[----:B------:R-:W-:-:S13]  /*07d0*/  ISETP.GT.AND P1, PT, R4, 0xc, PT ;  /* 0x0000000c0400780c */ /* 0x000fda0003f24270 */
[----:B------:R-:W-:Y:S05]  /*07e0*/  @!P1 BRA `(.L_x_19) ;  /* 0x0000000000749947 */ /* 0x000fea0003800000 */
[----:B------:R-:W-:-:S13]  /*07f0*/  PLOP3.LUT P0, PT, PT, PT, PT, 0x8, 0x80 ;  /* 0x000000000080781c */ /* 0x000fda0003f0e170 */
.L_x_20:
[----:B0-23--:R-:W2:Y:S04]  /*0800*/  LDL.128 R4, [R0] ;  /* 0x0000000000047983 */ /* 0x00dea80000100c00 */
[----:B------:R-:W3:Y:S04]  /*0810*/  LDL.128 R8, [R0+0x10] ;  /* 0x0000100000087983 */ /* 0x000ee80000100c00 */
[----:B------:R-:W4:Y:S04]  /*0820*/  LDL.128 R12, [R0+0x20] ;  /* 0x00002000000c7983 */ /* 0x000f280000100c00 */
[----:B------:R0:W5:Y:S01]  /*0830*/  LDL.128 R16, [R0+0x30] ;  /* 0x0000300000107983 */ /* 0x0001620000100c00 */
[----:B------:R-:W-:-:S05]  /*0840*/  VIADD R3, R3, 0x10 ;  /* 0x0000001003037836 */ /* 0x000fca0000000000 */
[----:B------:R-:W-:Y:S01]  /*0850*/  ISETP.GE.AND P1, PT, R3, -0xc, PT ;  /* 0xfffffff40300780c */ /* 0x000fe20003f26270 */
[----:B0-----:R-:W-:Y:S01]  /*0860*/  VIADD R0, R0, 0x40 ;  /* 0x0000004000007836 */ /* 0x001fe20000000000 */
[----:B--2---:R0:W-:Y:S04]  /*0870*/  STG.E desc[UR6][R22.64+-0x8], R4 ;  /* 0xfffff80416007986 */ /* 0x0041e8000c101906 */
[----:B------:R1:W-:Y:S04]  /*0880*/  STG.E desc[UR6][R22.64+-0x4], R5 ;  /* 0xfffffc0516007986 */ /* 0x0003e8000c101906 */
[----:B------:R-:W-:Y:S01]  /*0890*/  STG.E desc[UR6][R22.64], R6 ;  /* 0x0000000616007986 */ /* 0x000fe2000c101906 */
[----:B0-----:R-:W-:-:S03]  /*08a0*/  IADD3 R4, P2, PT, R22, 0x40, RZ ;  /* 0x0000004016047810 */ /* 0x001fc60007f5e0ff */
[----:B------:R-:W-:Y:S02]  /*08b0*/  STG.E desc[UR6][R22.64+0x4], R7 ;  /* 0x0000040716007986 */ /* 0x000fe4000c101906 */
[----:B-1----:R-:W-:Y:S02]  /*08c0*/  IMAD.X R5, RZ, RZ, R23, P2 ;  /* 0x000000ffff057224 */ /* 0x002fe400010e0617 */
[----:B---3--:R-:W-:Y:S04]  /*08d0*/  STG.E desc[UR6][R22.64+0x8], R8 ;  /* 0x0000080816007986 */ /* 0x008fe8000c101906 */
[----:B------:R-:W-:Y:S04]  /*08e0*/  STG.E desc[UR6][R22.64+0xc], R9 ;  /* 0x00000c0916007986 */ /* 0x000fe8000c101906 */
[----:B------:R-:W-:Y:S04]  /*08f0*/  STG.E desc[UR6][R22.64+0x10], R10 ;  /* 0x0000100a16007986 */ /* 0x000fe8000c101906 */
[----:B------:R-:W-:Y:S04]  /*0900*/  STG.E desc[UR6][R22.64+0x14], R11 ;  /* 0x0000140b16007986 */ /* 0x000fe8000c101906 */
[----:B----4-:R-:W-:Y:S04]  /*0910*/  STG.E desc[UR6][R22.64+0x18], R12 ;  /* 0x0000180c16007986 */ /* 0x010fe8000c101906 */
[----:B------:R-:W-:Y:S04]  /*0920*/  STG.E desc[UR6][R22.64+0x1c], R13 ;  /* 0x00001c0d16007986 */ /* 0x000fe8000c101906 */
[----:B------:R-:W-:Y:S04]  /*0930*/  STG.E desc[UR6][R22.64+0x20], R14 ;  /* 0x0000200e16007986 */ /* 0x000fe8000c101906 */
[----:B------:R-:W-:Y:S04]  /*0940*/  STG.E desc[UR6][R22.64+0x24], R15 ;  /* 0x0000240f16007986 */ /* 0x000fe8000c101906 */
[----:B-----5:R-:W-:Y:S04]  /*0950*/  STG.E desc[UR6][R22.64+0x28], R16 ;  /* 0x0000281016007986 */ /* 0x020fe8000c101906 */
[----:B------:R-:W-:Y:S04]  /*0960*/  STG.E desc[UR6][R22.64+0x2c], R17 ;  /* 0x00002c1116007986 */ /* 0x000fe8000c101906 */
[----:B------:R-:W-:Y:S04]  /*0970*/  STG.E desc[UR6][R22.64+0x30], R18 ;  /* 0x0000301216007986 */ /* 0x000fe8000c101906 */
[----:B------:R0:W-:Y:S02]  /*0980*/  STG.E desc[UR6][R22.64+0x34], R19 ;  /* 0x0000341316007986 */ /* 0x0001e4000c101906 */
[----:B0-----:R-:W-:Y:S01]  /*0990*/  MOV R22, R4 ;  /* 0x0000000400167202 */ /* 0x001fe20000000f00 */
[----:B------:R-:W-:Y:S01]  /*09a0*/  IMAD.MOV.U32 R23, RZ, RZ, R5 ;  /* 0x000000ffff177224 */ /* 0x000fe200078e0005 */
[----:B------:R-:W-:Y:S06]  /*09b0*/  @!P1 BRA `(.L_x_20) ;  /* 0xfffffffc00909947 */ /* 0x000fec000383ffff */
.L_x_19:
[----:B------:R-:W-:Y:S05]  /*09c0*/  BSYNC.RECONVERGENT B2 ;  /* 0x0000000000027941 */ /* 0x000fea0003800200 */
.L_x_18:
[----:B------:R-:W-:Y:S01]  /*09d0*/  IMAD.MOV R4, RZ, RZ, -R3 ;  /* 0x000000ffff047224 */ /* 0x000fe200078e0a03 */
[----:B------:R-:W-:Y:S04]  /*09e0*/  BSSY.RECONVERGENT B2, `(.L_x_21) ;  /* 0x0000014000027945 */ /* 0x000fe80003800200 */
[----:B------:R-:W-:-:S13]  /*09f0*/  ISETP.GT.AND P1, PT, R4, 0x4, PT ;  /* 0x000000040400780c */ /* 0x000fda0003f24270 */
[----:B------:R-:W-:Y:S05]  /*0a00*/  @!P1 BRA `(.L_x_22) ;  /* 0x0000000000449947 */ /* 0x000fea0003800000 */
[----:B0-23--:R-:W2:Y:S04]  /*0a10*/  LDL.128 R4, [R0] ;  /* 0x0000000000047983 */ /* 0x00dea80000100c00 */
[----:B------:R0:W3:Y:S01]  /*0a20*/  LDL.128 R8, [R0+0x10] ;  /* 0x0000100000087983 */ /* 0x0000e20000100c00 */
[----:B------:R-:W-:Y:S01]  /*0a30*/  IADD3 R12, P1, PT, R22, 0x20, RZ ;  /* 0x00000020160c7810 */ /* 0x000fe20007f3e0ff */
[----:B------:R-:W-:Y:S01]  /*0a40*/  VIADD R3, R3, 0x8 ;  /* 0x0000000803037836 */ /* 0x000fe20000000000 */
[----:B------:R-:W-:-:S03]  /*0a50*/  PLOP3.LUT P0, PT, PT, PT, PT, 0x8, 0x80 ;  /* 0x000000000080781c */ /* 0x000fc60003f0e170 */
[----:B------:R-:W-:Y:S01]  /*0a60*/  IMAD.X R13, RZ, RZ, R23, P1 ;  /* 0x000000ffff0d7224 */ /* 0x000fe200008e0617 */
[----:B0-----:R-:W-:Y:S01]  /*0a70*/  IADD3 R0, PT, PT, R0, 0x20, RZ ;  /* 0x0000002000007810 */ /* 0x001fe20007ffe0ff */
[----:B--2---:R-:W-:Y:S04]  /*0a80*/  STG.E desc[UR6][R22.64+-0x8], R4 ;  /* 0xfffff80416007986 */ /* 0x004fe8000c101906 */
[----:B------:R-:W-:Y:S04]  /*0a90*/  STG.E desc[UR6][R22.64+-0x4], R5 ;  /* 0xfffffc0516007986 */ /* 0x000fe8000c101906 */
[----:B------:R-:W-:Y:S04]  /*0aa0*/  STG.E desc[UR6][R22.64], R6 ;  /* 0x0000000616007986 */ /* 0x000fe8000c101906 */
[----:B------:R-:W-:Y:S04]  /*0ab0*/  STG.E desc[UR6][R22.64+0x4], R7 ;  /* 0x0000040716007986 */ /* 0x000fe8000c101906 */
[----:B---3--:R-:W-:Y:S04]  /*0ac0*/  STG.E desc[UR6][R22.64+0x8], R8 ;  /* 0x0000080816007986 */ /* 0x008fe8000c101906 */
[----:B------:R-:W-:Y:S04]  /*0ad0*/  STG.E desc[UR6][R22.64+0xc], R9 ;  /* 0x00000c0916007986 */ /* 0x000fe8000c101906 */
[----:B------:R-:W-:Y:S04]  /*0ae0*/  STG.E desc[UR6][R22.64+0x10], R10 ;  /* 0x0000100a16007986 */ /* 0x000fe8000c101906 */
[----:B------:R0:W-:Y:S02]  /*0af0*/  STG.E desc[UR6][R22.64+0x14], R11 ;  /* 0x0000140b16007986 */ /* 0x0001e4000c101906 */
[----:B0-----:R-:W-:-:S02]  /*0b00*/  IMAD.MOV.U32 R22, RZ, RZ, R12 ;  /* 0x000000ffff167224 */ /* 0x001fc400078e000c */
[----:B------:R-:W-:-:S07]  /*0b10*/  IMAD.MOV.U32 R23, RZ, RZ, R13 ;  /* 0x000000ffff177224 */ /* 0x000fce00078e000d */
.L_x_22:
[----:B------:R-:W-:Y:S05]  /*0b20*/  BSYNC.RECONVERGENT B2 ;  /* 0x0000000000027941 */ /* 0x000fea0003800200 */
.L_x_21:
[----:B------:R-:W-:-:S13]  /*0b30*/  ISETP.NE.OR P0, PT, R3, RZ, P0 ;  /* 0x000000ff0300720c */ /* 0x000fda0000705670 */
[----:B------:R-:W-:Y:S05]  /*0b40*/  @!P0 BREAK.RELIABLE B1 ;  /* 0x0000000000018942 */ /* 0x000fea0003800100 */
[----:B------:R-:W-:Y:S05]  /*0b50*/  @!P0 BRA `(.L_x_15) ;  /* 0x0000000000388947 */ /* 0x000fea0003800000 */
.L_x_17:
[----:B------:R-:W-:Y:S05]  /*0b60*/  BSYNC.RELIABLE B1 ;  /* 0x0000000000017941 */ /* 0x000fea0003800100 */
.L_x_16:
[----:B0-23--:R0:W2:Y:S01]  /*0b70*/  LDL.128 R4, [R0] ;  /* 0x0000000000047983 */ /* 0x00d0a20000100c00 */
[----:B------:R-:W-:Y:S01]  /*0b80*/  VIADD R3, R3, 0x4 ;  /* 0x0000000403037836 */ /* 0x000fe20000000000 */
[----:B------:R-:W-:-:S04]  /*0b90*/  IADD3 R8, P1, PT, R22, 0x10, RZ ;  /* 0x0000001016087810 */ /* 0x000fc80007f3e0ff */
[----:B------:R-:W-:Y:S02]  /*0ba0*/  ISETP.NE.AND P0, PT, R3, RZ, PT ;  /* 0x000000ff0300720c */ /* 0x000fe40003f05270 */
[----:B------:R-:W-:Y:S01]  /*0bb0*/  IADD3.X R9, PT, PT, RZ, R23, RZ, P1, !PT ;  /* 0x00000017ff097210 */ /* 0x000fe20000ffe4ff */
[----:B0-----:R-:W-:Y:S01]  /*0bc0*/  VIADD R0, R0, 0x10 ;  /* 0x0000001000007836 */ /* 0x001fe20000000000 */
[----:B--2---:R-:W-:Y:S04]  /*0bd0*/  STG.E desc[UR6][R22.64+-0x8], R4 ;  /* 0xfffff80416007986 */ /* 0x004fe8000c101906 */
[----:B------:R-:W-:Y:S04]  /*0be0*/  STG.E desc[UR6][R22.64+-0x4], R5 ;  /* 0xfffffc0516007986 */ /* 0x000fe8000c101906 */
[----:B------:R-:W-:Y:S04]  /*0bf0*/  STG.E desc[UR6][R22.64], R6 ;  /* 0x0000000616007986 */ /* 0x000fe8000c101906 */
[----:B------:R0:W-:Y:S02]  /*0c00*/  STG.E desc[UR6][R22.64+0x4], R7 ;  /* 0x0000040716007986 */ /* 0x0001e4000c101906 */
[----:B0-----:R-:W-:-:S02]  /*0c10*/  IMAD.MOV.U32 R22, RZ, RZ, R8 ;  /* 0x000000ffff167224 */ /* 0x001fc400078e0008 */
[----:B------:R-:W-:Y:S01]  /*0c20*/  IMAD.MOV.U32 R23, RZ, RZ, R9 ;  /* 0x000000ffff177224 */ /* 0x000fe200078e0009 */
[----:B------:R-:W-:Y:S06]  /*0c30*/  @P0 BRA `(.L_x_16) ;  /* 0xfffffffc00cc0947 */ /* 0x000fec000383ffff */
.L_x_15:
[----:B------:R-:W-:Y:S05]  /*0c40*/  BSYNC.RECONVERGENT B0 ;  /* 0x0000000000007941 */ /* 0x000fea0003800200 */
.L_x_14:
[----:B------:R-:W-:Y:S05]  /*0c50*/  WARPSYNC.ALL ;  /* 0x0000000000007948 */ /* 0x000fea0003800000 */
[----:B------:R-:W-:-:S13]  /*0c60*/  ISETP.NE.AND P0, PT, R2, RZ, PT ;  /* 0x000000ff0200720c */ /* 0x000fda0003f05270 */
[----:B------:R-:W-:Y:S05]  /*0c70*/  @!P0 EXIT ;  /* 0x000000000000894d */ /* 0x000fea0003800000 */
[----:B0-23--:R-:W0:Y:S01]  /*0c80*/  LDC.64 R4, c[0x0][0x388] ;  /* 0x0000e200ff047b82 */ /* 0x00de220000000a00 */
[----:B------:R-:W-:Y:S02]  /*0c90*/  IMAD.MOV R0, RZ, RZ, -R2 ;  /* 0x000000ffff007224 */ /* 0x000fe400078e0a02 */
[----:B0-----:R-:W-:-:S04]  /*0ca0*/  IMAD.WIDE.U32 R4, R20, 0x4, R4 ;  /* 0x0000000414047825 */ /* 0x001fc800078e0004 */
[----:B------:R-:W-:Y:S01]  /*0cb0*/  IMAD R20, R20, 0x4, R1 ;  /* 0x0000000414147824 */ /* 0x000fe200078e0201 */
[----:B------:R-:W-:-:S07]  /*0cc0*/  MOV R7, R5 ;  /* 0x0000000500077202 */ /* 0x000fce0000000f00 */
.L_x_23:
[----:B0-----:R0:W2:Y:S01]  /*0cd0*/  LDL R5, [R20] ;  /* 0x0000000014057983 */ /* 0x0010a20000100800 */
[----:B------:R-:W-:Y:S01]  /*0ce0*/  IMAD.MOV.U32 R2, RZ, RZ, R4 ;  /* 0x000000ffff027224 */ /* 0x000fe200078e0004 */
[----:B------:R-:W-:Y:S01]  /*0cf0*/  IADD3 R0, PT, PT, R0, 0x1, RZ ;  /* 0x0000000100007810 */ /* 0x000fe20007ffe0ff */
[--C-:B------:R-:W-:Y:S01]  /*0d00*/  IMAD.MOV.U32 R3, RZ, RZ, R7.reuse ;  /* 0x000000ffff037224 */ /* 0x100fe200078e0007 */
[----:B------:R-:W-:Y:S02]  /*0d10*/  IADD3 R4, P1, PT, R4, 0x4, RZ ;  /* 0x0000000404047810 */ /* 0x000fe40007f3e0ff */
[----:B------:R-:W-:Y:S01]  /*0d20*/  ISETP.NE.AND P0, PT, R0, RZ, PT ;  /* 0x000000ff0000720c */ /* 0x000fe20003f05270 */
[----:B0-----:R-:W-:Y:S02]  /*0d30*/  VIADD R20, R20, 0x4 ;  /* 0x0000000414147836 */ /* 0x001fe40000000000 */
[----:B------:R-:W-:Y:S01]  /*0d40*/  IMAD.X R7, RZ, RZ, R7, P1 ;  /* 0x000000ffff077224 */ /* 0x000fe200008e0607 */
[----:B--2---:R0:W-:Y:S09]  /*0d50*/  STG.E desc[UR6][R2.64], R5 ;  /* 0x0000000502007986 */ /* 0x0041f2000c101906 */
[----:B------:R-:W-:Y:S05]  /*0d60*/  @P0 BRA `(.L_x_23) ;  /* 0xfffffffc00d80947 */ /* 0x000fea000383ffff */
[----:B------:R-:W-:Y:S05]  /*0d70*/  EXIT ;  /* 0x000000000000794d */ /* 0x000fea0003800000 */
.L_x_24:
[----:B------:R-:W-:-:S00]  /*0d80*/  BRA `(.L_x_24) ;  /* 0xfffffffc00fc7947 */ /* 0x000fc0000383ffff */
[----:B------:R-:W-:-:S00]  /*0d90*/  NOP ;  /* 0x0000000000007918 */ /* 0x000fc00000000000 */
        /* <DEDUP_REMOVED lines=14> */
.L_x_25:


//--------------------- .nv.shared.reserved.0     --------------------------
	.section	.nv.shared.reserved.0,"aw",@nobits
	.weak		__nv_reservedSMEM_offset_0_alias
	.size		__nv_reservedSMEM_offset_0_alias, 0, 64
	.other		__nv_reservedSMEM_offset_0_alias,@"STO_CUDA_RESERVED_SHARED STV_DEFAULT"
__nv_reservedSMEM_offset_0_alias:
	.zero		0
	.zero		64


//--------------------- .nv.constant0._Z22find_max_clique_kernelPKbPiS1_i --------------------------
	.section	.nv.constant0._Z22find_max_clique_kernelPKbPiS1_i,"a",@progbits
	.sectionflags	@""
	.align	4
.nv.constant0._Z22find_max_clique_kernelPKbPiS1_i:
	.zero		924


//--------------------- SYMBOLS --------------------------

	.type		.nv.reservedSmem.offset0,@object
	.size		.nv.reservedSmem.offset0,0x4
